//
// Generated by NVIDIA NVVM Compiler
//
// Compiler Build ID: CL-36424714
// Cuda compilation tools, release 13.0, V13.0.88
// Based on NVVM 20.0.0
//

.version 9.0
.target sm_100
.address_size 64

	// .globl	_Z11dot_productPfS_S_i

.visible .entry _Z11dot_productPfS_S_i(
	.param .u64 .ptr .align 1 _Z11dot_productPfS_S_i_param_0,
	.param .u64 .ptr .align 1 _Z11dot_productPfS_S_i_param_1,
	.param .u64 .ptr .align 1 _Z11dot_productPfS_S_i_param_2,
	.param .u32 _Z11dot_productPfS_S_i_param_3
)
{
	.reg .pred 	%p<2>;
	.reg .b32 	%r<3>;
	.reg .b32 	%f<7>;
	.reg .b64 	%rd<10>;

	ld.param.u64 	%rd1, [_Z11dot_productPfS_S_i_param_0];
	ld.param.u64 	%rd2, [_Z11dot_productPfS_S_i_param_1];
	ld.param.u64 	%rd3, [_Z11dot_productPfS_S_i_param_2];
	ld.param.u32 	%r1, [_Z11dot_productPfS_S_i_param_3];
	setp.lt.s32 	%p1, %r1, 1;
	mov.f32 	%f6, 0f00000000;
	@%p1 bra 	$L__BB0_2;
	cvta.to.global.u64 	%rd4, %rd1;
	cvta.to.global.u64 	%rd5, %rd2;
	add.s32 	%r2, %r1, -1;
	mul.wide.u32 	%rd6, %r2, 4;
	add.s64 	%rd7, %rd4, %rd6;
	ld.global.f32 	%f4, [%rd7];
	add.s64 	%rd8, %rd5, %rd6;
	ld.global.f32 	%f5, [%rd8];
	mul.f32 	%f6, %f4, %f5;
$L__BB0_2:
	cvta.to.global.u64 	%rd9, %rd3;
	st.global.f32 	[%rd9], %f6;
	ret;

}


// ===== COMPILED SASS (sm_100) =====

	.target	sm_100

	.elftype	@"ET_EXEC"


//--------------------- .note.nv.tkinfo           --------------------------
	.section	.note.nv.tkinfo,"",@"SHT_NOTE"
	.sectionflags	@"SHF_NOTE_NV_TKINFO"
	.tkinfo
        /*0018*/ 	.word	0x00000002
        /*0030*/ 	.string	""
        /*0030*/ 	.string	"ptxas"
        /*0030*/ 	.string	"Cuda compilation tools, release 13.0, V13.0.88"
        /*0030*/ 	.string	"Build cuda_13.0.r13.0/compiler.36424714_0"
        /*0030*/ 	.string	"-arch sm_100 -m 64 "



//--------------------- .note.nv.cuinfo           --------------------------
	.section	.note.nv.cuinfo,"",@"SHT_NOTE"
	.sectionflags	@"SHF_NOTE_NV_CUINFO"
        /*0018*/ 	.short	0x0002
        /*001a*/ 	.short	0x0064
        /*001c*/ 	.short	0x0082
	.zero		2


//--------------------- .nv.info                  --------------------------
	.section	.nv.info,"",@"SHT_CUDA_INFO"
	.align	4


	//----- nvinfo : EIATTR_REGCOUNT
	.align		4
        /*0000*/ 	.byte	0x04, 0x2f
        /*0002*/ 	.short	(.L_1 - .L_0)
	.align		4
.L_0:
        /*0004*/ 	.word	index@(_Z11dot_productPfS_S_i)
        /*0008*/ 	.word	0x0000000c


	//----- nvinfo : EIATTR_FRAME_SIZE
	.align		4
.L_1:
        /*000c*/ 	.byte	0x04, 0x11
        /*000e*/ 	.short	(.L_3 - .L_2)
	.align		4
.L_2:
        /*0010*/ 	.word	index@(_Z11dot_productPfS_S_i)
        /*0014*/ 	.word	0x00000000


	//----- nvinfo : EIATTR_MIN_STACK_SIZE
	.align		4
.L_3:
        /*0018*/ 	.byte	0x04, 0x12
        /*001a*/ 	.short	(.L_5 - .L_4)
	.align		4
.L_4:
        /*001c*/ 	.word	index@(_Z11dot_productPfS_S_i)
        /*0020*/ 	.word	0x00000000
.L_5:


//--------------------- .nv.compat                --------------------------
	.section	.nv.compat,"",@"SHT_CUDA_COMPAT_INFO"
	.align	4
        /*0000*/ 	.byte	0x02, 0x09, 0x00, 0x00, 0x02, 0x02, 0x01, 0x00, 0x02, 0x05, 0x05, 0x00, 0x03, 0x07, 0x01, 0x01
        /*0010*/ 	.byte	0x02, 0x03, 0x00, 0x00, 0x02, 0x06, 0x01, 0x00, 0x04, 0x0b, 0x08, 0x00, 0x09, 0x00, 0x00, 0x00
        /*0020*/ 	.byte	0x00, 0x00, 0x00, 0x00


//--------------------- .nv.info._Z11dot_productPfS_S_i --------------------------
	.section	.nv.info._Z11dot_productPfS_S_i,"",@"SHT_CUDA_INFO"
	.sectionflags	@""
	.align	4


	//----- nvinfo : EIATTR_CUDA_API_VERSION
	.align		4
        /*0000*/ 	.byte	0x04, 0x37
        /*0002*/ 	.short	(.L_7 - .L_6)
.L_6:
        /*0004*/ 	.word	0x00000082


	//----- nvinfo : EIATTR_KPARAM_INFO
	.align		4
.L_7:
        /*0008*/ 	.byte	0x04, 0x17
        /*000a*/ 	.short	(.L_9 - .L_8)
.L_8:
        /*000c*/ 	.word	0x00000000
        /*0010*/ 	.short	0x0003
        /*0012*/ 	.short	0x0018
        /*0014*/ 	.byte	0x00, 0xf0, 0x11, 0x00


	//----- nvinfo : EIATTR_KPARAM_INFO
	.align		4
.L_9:
        /*0018*/ 	.byte	0x04, 0x17
        /*001a*/ 	.short	(.L_11 - .L_10)
.L_10:
        /*001c*/ 	.word	0x00000000
        /*0020*/ 	.short	0x0002
        /*0022*/ 	.short	0x0010
        /*0024*/ 	.byte	0x00, 0xf5, 0x21, 0x00


	//----- nvinfo : EIATTR_KPARAM_INFO
	.align		4
.L_11:
        /*0028*/ 	.byte	0x04, 0x17
        /*002a*/ 	.short	(.L_13 - .L_12)
.L_12:
        /*002c*/ 	.word	0x00000000
        /*0030*/ 	.short	0x0001
        /*0032*/ 	.short	0x0008
        /*0034*/ 	.byte	0x00, 0xf5, 0x21, 0x00


	//----- nvinfo : EIATTR_KPARAM_INFO
	.align		4
.L_13:
        /*0038*/ 	.byte	0x04, 0x17
        /*003a*/ 	.short	(.L_15 - .L_14)
.L_14:
        /*003c*/ 	.word	0x00000000
        /*0040*/ 	.short	0x0000
        /*0042*/ 	.short	0x0000
        /*0044*/ 	.byte	0x00, 0xf5, 0x21, 0x00


	//----- nvinfo : EIATTR_SPARSE_MMA_MASK
	.align		4
.L_15:
        /*0048*/ 	.byte	0x03, 0x50
        /*004a*/ 	.short	0x0000


	//----- nvinfo : EIATTR_MAXREG_COUNT
	.align		4
        /*004c*/ 	.byte	0x03, 0x1b
        /*004e*/ 	.short	0x00ff


	//----- nvinfo : EIATTR_MERCURY_ISA_VERSION
	.align		4
        /*0050*/ 	.byte	0x03, 0x5f
        /*0052*/ 	.short	0x0101


	//----- nvinfo : EIATTR_VRC_CTA_INIT_COUNT
	.align		4
        /*0054*/ 	.byte	0x02, 0x4a
	.zero		1
	.zero		1


	//----- nvinfo : EIATTR_EXIT_INSTR_OFFSETS
	.align		4
        /*0058*/ 	.byte	0x04, 0x1c
        /*005a*/ 	.short	(.L_17 - .L_16)


	//   ....[0]....
.L_16:
        /*005c*/ 	.word	0x00000100


	//----- nvinfo : EIATTR_CBANK_PARAM_SIZE
	.align		4
.L_17:
        /*0060*/ 	.byte	0x03, 0x19
        /*0062*/ 	.short	0x001c


	//----- nvinfo : EIATTR_PARAM_CBANK
	.align		4
        /*0064*/ 	.byte	0x04, 0x0a
        /*0066*/ 	.short	(.L_19 - .L_18)
	.align		4
.L_18:
        /*0068*/ 	.word	index@(.nv.constant0._Z11dot_productPfS_S_i)
        /*006c*/ 	.short	0x0380
        /*006e*/ 	.short	0x001c


	//----- nvinfo : EIATTR_SW_WAR
	.align		4
.L_19:
        /*0070*/ 	.byte	0x04, 0x36
        /*0072*/ 	.short	(.L_21 - .L_20)
.L_20:
        /*0074*/ 	.word	0x00000008
.L_21:


//--------------------- .nv.callgraph             --------------------------
	.section	.nv.callgraph,"",@"SHT_CUDA_CALLGRAPH"
	.align	4
	.sectionentsize	8
	.align		4
        /*0000*/ 	.word	0x00000000
	.align		4
        /*0004*/ 	.word	0xffffffff
	.align		4
        /*0008*/ 	.word	0x00000000
	.align		4
        /*000c*/ 	.word	0xfffffffe
	.align		4
        /*0010*/ 	.word	0x00000000
	.align		4
        /*0014*/ 	.word	0xfffffffd
	.align		4
        /*0018*/ 	.word	0x00000000
	.align		4
        /*001c*/ 	.word	0xfffffffc


//--------------------- .text._Z11dot_productPfS_S_i --------------------------
	.section	.text._Z11dot_productPfS_S_i,"ax",@progbits
	.align	128
        .global         _Z11dot_productPfS_S_i
        .type           _Z11dot_productPfS_S_i,@function
        .size           _Z11dot_productPfS_S_i,(.L_x_2 - _Z11dot_productPfS_S_i)
        .other          _Z11dot_productPfS_S_i,@"STO_CUDA_ENTRY STV_DEFAULT"
_Z11dot_productPfS_S_i:
.text._Z11dot_productPfS_S_i:
[----:B------:R-:W-:Y:S08]  /*0000*/  LDC R1, c[0x0][0x37c] ;  /* 0x0000df00ff017b82 */ /* 0x000ff00000000800 */
[----:B------:R-:W0:Y:S01]  /*0010*/  LDC R0, c[0x0][0x398] ;  /* 0x0000e600ff007b82 */ /* 0x000e220000000800 */
[----:B------:R-:W1:Y:S01]  /*0020*/  LDCU.64 UR4, c[0x0][0x358] ;  /* 0x00006b00ff0477ac */ /* 0x000e620008000a00 */
[----:B------:R-:W-:-:S06]  /*0030*/  HFMA2 R9, -RZ, RZ, 0, 0 ;  /* 0x00000000ff097431 */ /* 0x000fcc00000001ff */
[----:B------:R-:W2:Y:S01]  /*0040*/  LDC.64 R6, c[0x0][0x390] ;  /* 0x0000e400ff067b82 */ /* 0x000ea20000000a00 */
[----:B0-----:R-:W-:-:S13]  /*0050*/  ISETP.GE.AND P0, PT, R0, 0x1, PT ;  /* 0x000000010000780c */ /* 0x001fda0003f06270 */
[----:B-12---:R-:W-:Y:S05]  /*0060*/  @!P0 BRA `(.L_x_0) ;  /* 0x0000000000208947 */ /* 0x006fea0003800000 */
[----:B------:R-:W0:Y:S01]  /*0070*/  LDC.64 R2, c[0x0][0x380] ;  /* 0x0000e000ff027b82 */ /* 0x000e220000000a00 */
[----:B------:R-:W-:-:S07]  /*0080*/  IADD3 R9, PT, PT, R0, -0x1, RZ ;  /* 0xffffffff00097810 */ /* 0x000fce0007ffe0ff */
[----:B------:R-:W1:Y:S01]  /*0090*/  LDC.64 R4, c[0x0][0x388] ;  /* 0x0000e200ff047b82 */ /* 0x000e620000000a00 */
[----:B0-----:R-:W-:-:S06]  /*00a0*/  IMAD.WIDE.U32 R2, R9, 0x4, R2 ;  /* 0x0000000409027825 */ /* 0x001fcc00078e0002 */
[----:B------:R-:W2:Y:S01]  /*00b0*/  LDG.E R2, desc[UR4][R2.64] ;  /* 0x0000000402027981 */ /* 0x000ea2000c1e1900 */
[----:B-1----:R-:W-:-:S06]  /*00c0*/  IMAD.WIDE.U32 R4, R9, 0x4, R4 ;  /* 0x0000000409047825 */ /* 0x002fcc00078e0004 */
[----:B------:R-:W2:Y:S02]  /*00d0*/  LDG.E R5, desc[UR4][R4.64] ;  /* 0x0000000404057981 */ /* 0x000ea4000c1e1900 */
[----:B--2---:R-:W-:-:S07]  /*00e0*/  FMUL R9, R2, R5 ;  /* 0x0000000502097220 */ /* 0x004fce0000400000 */
.L_x_0:
[----:B------:R-:W-:Y:S01]  /*00f0*/  STG.E desc[UR4][R6.64], R9 ;  /* 0x0000000906007986 */ /* 0x000fe2000c101904 */
[----:B------:R-:W-:Y:S05]  /*0100*/  EXIT ;  /* 0x000000000000794d */ /* 0x000fea0003800000 */
.L_x_1:
[----:B------:R-:W-:-:S00]  /*0110*/  BRA `(.L_x_1) ;  /* 0xfffffffc00fc7947 */ /* 0x000fc0000383ffff */
[----:B------:R-:W-:-:S00]  /*0120*/  NOP ;  /* 0x0000000000007918 */ /* 0x000fc00000000000 */
        /* <DEDUP_REMOVED lines=13> */
.L_x_2:


//--------------------- .nv.shared.reserved.0     --------------------------
	.section	.nv.shared.reserved.0,"aw",@nobits
	.weak		__nv_reservedSMEM_offset_0_alias
	.size		__nv_reservedSMEM_offset_0_alias, 0, 64
	.other		__nv_reservedSMEM_offset_0_alias,@"STO_CUDA_RESERVED_SHARED STV_DEFAULT"
__nv_reservedSMEM_offset_0_alias:
	.zero		0
	.zero		64


//--------------------- .nv.constant0._Z11dot_productPfS_S_i --------------------------
	.section	.nv.constant0._Z11dot_productPfS_S_i,"a",@progbits
	.sectionflags	@""
	.align	4
.nv.constant0._Z11dot_productPfS_S_i:
	.zero		924


//--------------------- SYMBOLS --------------------------

	.type		.nv.reservedSmem.offset0,@object
	.size		.nv.reservedSmem.offset0,0x4
